//
// Generated by NVIDIA NVVM Compiler
//
// Compiler Build ID: CL-36424714
// Cuda compilation tools, release 13.0, V13.0.88
// Based on NVVM 20.0.0
//

.version 9.0
.target sm_100
.address_size 64

	// .globl	sobel

.visible .entry sobel(
	.param .u64 .ptr .align 1 sobel_param_0,
	.param .u64 .ptr .align 1 sobel_param_1,
	.param .u32 sobel_param_2,
	.param .u32 sobel_param_3
)
{
	.reg .pred 	%p<8>;
	.reg .b32 	%r<29>;
	.reg .b32 	%f<20>;
	.reg .b64 	%rd<12>;

	ld.param.u64 	%rd1, [sobel_param_0];
	ld.param.u64 	%rd2, [sobel_param_1];
	ld.param.u32 	%r4, [sobel_param_2];
	ld.param.u32 	%r6, [sobel_param_3];
	mov.u32 	%r7, %tid.x;
	mov.u32 	%r8, %ctaid.x;
	mov.u32 	%r9, %ntid.x;
	mad.lo.s32 	%r10, %r8, %r9, %r7;
	mov.u32 	%r11, %tid.y;
	mov.u32 	%r12, %ctaid.y;
	mov.u32 	%r13, %ntid.y;
	mad.lo.s32 	%r14, %r12, %r13, %r11;
	setp.lt.s32 	%p1, %r10, 1;
	add.s32 	%r15, %r6, -1;
	setp.ge.s32 	%p2, %r10, %r15;
	or.pred  	%p3, %p1, %p2;
	setp.eq.s32 	%p4, %r14, 0;
	or.pred  	%p5, %p4, %p3;
	add.s32 	%r16, %r4, -1;
	setp.ge.s32 	%p6, %r14, %r16;
	or.pred  	%p7, %p5, %p6;
	@%p7 bra 	$L__BB0_2;
	mul.lo.s32 	%r17, %r6, %r14;
	cvta.to.global.u64 	%rd3, %rd1;
	cvta.to.global.u64 	%rd4, %rd2;
	sub.s32 	%r18, %r17, %r6;
	add.s32 	%r19, %r18, %r10;
	mul.wide.s32 	%rd5, %r19, 4;
	add.s64 	%rd6, %rd3, %rd5;
	ld.global.f32 	%f1, [%rd6+4];
	mul.wide.s32 	%rd7, %r6, 4;
	add.s64 	%rd8, %rd6, %rd7;
	ld.global.f32 	%f2, [%rd8+4];
	fma.rn.f32 	%f3, %f2, 0f40000000, %f1;
	add.s64 	%rd9, %rd8, %rd7;
	ld.global.f32 	%f4, [%rd9+4];
	add.f32 	%f5, %f4, %f3;
	ld.global.f32 	%f6, [%rd6+-4];
	ld.global.f32 	%f7, [%rd8+-4];
	fma.rn.f32 	%f8, %f7, 0f40000000, %f6;
	ld.global.f32 	%f9, [%rd9+-4];
	add.f32 	%f10, %f9, %f8;
	sub.f32 	%f11, %f5, %f10;
	cvt.rzi.s32.f32 	%r20, %f11;
	ld.global.f32 	%f12, [%rd6];
	fma.rn.f32 	%f13, %f12, 0f40000000, %f6;
	add.f32 	%f14, %f1, %f13;
	ld.global.f32 	%f15, [%rd9];
	fma.rn.f32 	%f16, %f15, 0f40000000, %f9;
	add.f32 	%f17, %f4, %f16;
	sub.f32 	%f18, %f14, %f17;
	cvt.rzi.s32.f32 	%r21, %f18;
	abs.s32 	%r22, %r20;
	abs.s32 	%r23, %r21;
	add.s32 	%r24, %r23, %r22;
	shr.u32 	%r25, %r24, 31;
	add.s32 	%r26, %r24, %r25;
	shr.s32 	%r27, %r26, 1;
	cvt.rn.f32.s32 	%f19, %r27;
	add.s32 	%r28, %r17, %r10;
	mul.wide.s32 	%rd10, %r28, 4;
	add.s64 	%rd11, %rd4, %rd10;
	st.global.f32 	[%rd11], %f19;
$L__BB0_2:
	ret;

}


// ===== COMPILED SASS (sm_100) =====

	.target	sm_100

	.elftype	@"ET_EXEC"


//--------------------- .note.nv.tkinfo           --------------------------
	.section	.note.nv.tkinfo,"",@"SHT_NOTE"
	.sectionflags	@"SHF_NOTE_NV_TKINFO"
	.tkinfo
        /*0018*/ 	.word	0x00000002
        /*0030*/ 	.string	""
        /*0030*/ 	.string	"ptxas"
        /*0030*/ 	.string	"Cuda compilation tools, release 13.0, V13.0.88"
        /*0030*/ 	.string	"Build cuda_13.0.r13.0/compiler.36424714_0"
        /*0030*/ 	.string	"-arch sm_100 -m 64 "



//--------------------- .note.nv.cuinfo           --------------------------
	.section	.note.nv.cuinfo,"",@"SHT_NOTE"
	.sectionflags	@"SHF_NOTE_NV_CUINFO"
        /*0018*/ 	.short	0x0002
        /*001a*/ 	.short	0x0064
        /*001c*/ 	.short	0x0082
	.zero		2


//--------------------- .nv.info                  --------------------------
	.section	.nv.info,"",@"SHT_CUDA_INFO"
	.align	4


	//----- nvinfo : EIATTR_REGCOUNT
	.align		4
        /*0000*/ 	.byte	0x04, 0x2f
        /*0002*/ 	.short	(.L_1 - .L_0)
	.align		4
.L_0:
        /*0004*/ 	.word	index@(sobel)
        /*0008*/ 	.word	0x00000015


	//----- nvinfo : EIATTR_FRAME_SIZE
	.align		4
.L_1:
        /*000c*/ 	.byte	0x04, 0x11
        /*000e*/ 	.short	(.L_3 - .L_2)
	.align		4
.L_2:
        /*0010*/ 	.word	index@(sobel)
        /*0014*/ 	.word	0x00000000


	//----- nvinfo : EIATTR_MIN_STACK_SIZE
	.align		4
.L_3:
        /*0018*/ 	.byte	0x04, 0x12
        /*001a*/ 	.short	(.L_5 - .L_4)
	.align		4
.L_4:
        /*001c*/ 	.word	index@(sobel)
        /*0020*/ 	.word	0x00000000
.L_5:


//--------------------- .nv.compat                --------------------------
	.section	.nv.compat,"",@"SHT_CUDA_COMPAT_INFO"
	.align	4
        /*0000*/ 	.byte	0x02, 0x09, 0x00, 0x00, 0x02, 0x02, 0x01, 0x00, 0x02, 0x05, 0x05, 0x00, 0x03, 0x07, 0x01, 0x01
        /*0010*/ 	.byte	0x02, 0x03, 0x00, 0x00, 0x02, 0x06, 0x01, 0x00, 0x04, 0x0b, 0x08, 0x00, 0x09, 0x00, 0x00, 0x00
        /*0020*/ 	.byte	0x00, 0x00, 0x00, 0x00


//--------------------- .nv.info.sobel            --------------------------
	.section	.nv.info.sobel,"",@"SHT_CUDA_INFO"
	.sectionflags	@""
	.align	4


	//----- nvinfo : EIATTR_CUDA_API_VERSION
	.align		4
        /*0000*/ 	.byte	0x04, 0x37
        /*0002*/ 	.short	(.L_7 - .L_6)
.L_6:
        /*0004*/ 	.word	0x00000082


	//----- nvinfo : EIATTR_KPARAM_INFO
	.align		4
.L_7:
        /*0008*/ 	.byte	0x04, 0x17
        /*000a*/ 	.short	(.L_9 - .L_8)
.L_8:
        /*000c*/ 	.word	0x00000000
        /*0010*/ 	.short	0x0003
        /*0012*/ 	.short	0x0014
        /*0014*/ 	.byte	0x00, 0xf0, 0x11, 0x00


	//----- nvinfo : EIATTR_KPARAM_INFO
	.align		4
.L_9:
        /*0018*/ 	.byte	0x04, 0x17
        /*001a*/ 	.short	(.L_11 - .L_10)
.L_10:
        /*001c*/ 	.word	0x00000000
        /*0020*/ 	.short	0x0002
        /*0022*/ 	.short	0x0010
        /*0024*/ 	.byte	0x00, 0xf0, 0x11, 0x00


	//----- nvinfo : EIATTR_KPARAM_INFO
	.align		4
.L_11:
        /*0028*/ 	.byte	0x04, 0x17
        /*002a*/ 	.short	(.L_13 - .L_12)
.L_12:
        /*002c*/ 	.word	0x00000000
        /*0030*/ 	.short	0x0001
        /*0032*/ 	.short	0x0008
        /*0034*/ 	.byte	0x00, 0xf5, 0x21, 0x00


	//----- nvinfo : EIATTR_KPARAM_INFO
	.align		4
.L_13:
        /*0038*/ 	.byte	0x04, 0x17
        /*003a*/ 	.short	(.L_15 - .L_14)
.L_14:
        /*003c*/ 	.word	0x00000000
        /*0040*/ 	.short	0x0000
        /*0042*/ 	.short	0x0000
        /*0044*/ 	.byte	0x00, 0xf5, 0x21, 0x00


	//----- nvinfo : EIATTR_SPARSE_MMA_MASK
	.align		4
.L_15:
        /*0048*/ 	.byte	0x03, 0x50
        /*004a*/ 	.short	0x0000


	//----- nvinfo : EIATTR_MAXREG_COUNT
	.align		4
        /*004c*/ 	.byte	0x03, 0x1b
        /*004e*/ 	.short	0x00ff


	//----- nvinfo : EIATTR_MERCURY_ISA_VERSION
	.align		4
        /*0050*/ 	.byte	0x03, 0x5f
        /*0052*/ 	.short	0x0101


	//----- nvinfo : EIATTR_VRC_CTA_INIT_COUNT
	.align		4
        /*0054*/ 	.byte	0x02, 0x4a
	.zero		1
	.zero		1


	//----- nvinfo : EIATTR_EXIT_INSTR_OFFSETS
	.align		4
        /*0058*/ 	.byte	0x04, 0x1c
        /*005a*/ 	.short	(.L_17 - .L_16)


	//   ....[0]....
.L_16:
        /*005c*/ 	.word	0x00000100


	//   ....[1]....
        /*0060*/ 	.word	0x00000360


	//----- nvinfo : EIATTR_CBANK_PARAM_SIZE
	.align		4
.L_17:
        /*0064*/ 	.byte	0x03, 0x19
        /*0066*/ 	.short	0x0018


	//----- nvinfo : EIATTR_PARAM_CBANK
	.align		4
        /*0068*/ 	.byte	0x04, 0x0a
        /*006a*/ 	.short	(.L_19 - .L_18)
	.align		4
.L_18:
        /*006c*/ 	.word	index@(.nv.constant0.sobel)
        /*0070*/ 	.short	0x0380
        /*0072*/ 	.short	0x0018


	//----- nvinfo : EIATTR_SW_WAR
	.align		4
.L_19:
        /*0074*/ 	.byte	0x04, 0x36
        /*0076*/ 	.short	(.L_21 - .L_20)
.L_20:
        /*0078*/ 	.word	0x00000008
.L_21:


//--------------------- .nv.callgraph             --------------------------
	.section	.nv.callgraph,"",@"SHT_CUDA_CALLGRAPH"
	.align	4
	.sectionentsize	8
	.align		4
        /*0000*/ 	.word	0x00000000
	.align		4
        /*0004*/ 	.word	0xffffffff
	.align		4
        /*0008*/ 	.word	0x00000000
	.align		4
        /*000c*/ 	.word	0xfffffffe
	.align		4
        /*0010*/ 	.word	0x00000000
	.align		4
        /*0014*/ 	.word	0xfffffffd
	.align		4
        /*0018*/ 	.word	0x00000000
	.align		4
        /*001c*/ 	.word	0xfffffffc


//--------------------- .text.sobel               --------------------------
	.section	.text.sobel,"ax",@progbits
	.align	128
        .global         sobel
        .type           sobel,@function
        .size           sobel,(.L_x_1 - sobel)
        .other          sobel,@"STO_CUDA_ENTRY STV_DEFAULT"
sobel:
.text.sobel:
[----:B------:R-:W-:Y:S01]  /*0000*/  LDC R1, c[0x0][0x37c] ;  /* 0x0000df00ff017b82 */ /* 0x000fe20000000800 */
[----:B------:R-:W0:Y:S07]  /*0010*/  S2R R0, SR_TID.X ;  /* 0x0000000000007919 */ /* 0x000e2e0000002100 */
[----:B------:R-:W0:Y:S01]  /*0020*/  S2UR UR4, SR_CTAID.X ;  /* 0x00000000000479c3 */ /* 0x000e220000002500 */
[----:B------:R-:W1:Y:S07]  /*0030*/  S2R R4, SR_TID.Y ;  /* 0x0000000000047919 */ /* 0x000e6e0000002200 */
[----:B------:R-:W0:Y:S08]  /*0040*/  LDC R5, c[0x0][0x360] ;  /* 0x0000d800ff057b82 */ /* 0x000e300000000800 */
[----:B------:R-:W2:Y:S08]  /*0050*/  LDC.64 R2, c[0x0][0x390] ;  /* 0x0000e400ff027b82 */ /* 0x000eb00000000a00 */
[----:B------:R-:W1:Y:S08]  /*0060*/  S2UR UR5, SR_CTAID.Y ;  /* 0x00000000000579c3 */ /* 0x000e700000002600 */
[----:B------:R-:W1:Y:S01]  /*0070*/  LDC R7, c[0x0][0x364] ;  /* 0x0000d900ff077b82 */ /* 0x000e620000000800 */
[----:B0-----:R-:W-:Y:S01]  /*0080*/  IMAD R0, R5, UR4, R0 ;  /* 0x0000000405007c24 */ /* 0x001fe2000f8e0200 */
[----:B--2---:R-:W-:-:S04]  /*0090*/  IADD3 R5, PT, PT, R3, -0x1, RZ ;  /* 0xffffffff03057810 */ /* 0x004fc80007ffe0ff */
[----:B------:R-:W-:Y:S02]  /*00a0*/  ISETP.GE.AND P0, PT, R0, R5, PT ;  /* 0x000000050000720c */ /* 0x000fe40003f06270 */
[----:B------:R-:W-:Y:S02]  /*00b0*/  IADD3 R5, PT, PT, R2, -0x1, RZ ;  /* 0xffffffff02057810 */ /* 0x000fe40007ffe0ff */
[----:B------:R-:W-:Y:S01]  /*00c0*/  ISETP.LT.OR P0, PT, R0, 0x1, P0 ;  /* 0x000000010000780c */ /* 0x000fe20000701670 */
[----:B-1----:R-:W-:-:S05]  /*00d0*/  IMAD R4, R7, UR5, R4 ;  /* 0x0000000507047c24 */ /* 0x002fca000f8e0204 */
[----:B------:R-:W-:-:S04]  /*00e0*/  ISETP.EQ.OR P0, PT, R4, RZ, P0 ;  /* 0x000000ff0400720c */ /* 0x000fc80000702670 */
[----:B------:R-:W-:-:S13]  /*00f0*/  ISETP.GE.OR P0, PT, R4, R5, P0 ;  /* 0x000000050400720c */ /* 0x000fda0000706670 */
[----:B------:R-:W-:Y:S05]  /*0100*/  @P0 EXIT ;  /* 0x000000000000094d */ /* 0x000fea0003800000 */
[----:B------:R-:W0:Y:S01]  /*0110*/  LDC.64 R6, c[0x0][0x380] ;  /* 0x0000e000ff067b82 */ /* 0x000e220000000a00 */
[----:B------:R-:W-:Y:S01]  /*0120*/  IMAD R5, R4, R3, -R3 ;  /* 0x0000000304057224 */ /* 0x000fe200078e0a03 */
[----:B------:R-:W1:Y:S04]  /*0130*/  LDCU.64 UR4, c[0x0][0x358] ;  /* 0x00006b00ff0477ac */ /* 0x000e680008000a00 */
[----:B------:R-:W-:-:S05]  /*0140*/  IADD3 R5, PT, PT, R0, R5, RZ ;  /* 0x0000000500057210 */ /* 0x000fca0007ffe0ff */
[----:B0-----:R-:W-:-:S05]  /*0150*/  IMAD.WIDE R6, R5, 0x4, R6 ;  /* 0x0000000405067825 */ /* 0x001fca00078e0206 */
[----:B-1----:R-:W2:Y:S01]  /*0160*/  LDG.E R13, desc[UR4][R6.64+-0x4] ;  /* 0xfffffc04060d7981 */ /* 0x002ea2000c1e1900 */
[----:B------:R-:W-:-:S03]  /*0170*/  IMAD.WIDE R8, R3, 0x4, R6 ;  /* 0x0000000403087825 */ /* 0x000fc600078e0206 */
[----:B------:R-:W3:Y:S01]  /*0180*/  LDG.E R2, desc[UR4][R6.64+0x4] ;  /* 0x0000040406027981 */ /* 0x000ee2000c1e1900 */
[----:B------:R-:W-:-:S03]  /*0190*/  IMAD.WIDE R10, R3, 0x4, R8 ;  /* 0x00000004030a7825 */ /* 0x000fc600078e0208 */
[----:B------:R-:W2:Y:S04]  /*01a0*/  LDG.E R14, desc[UR4][R8.64+-0x4] ;  /* 0xfffffc04080e7981 */ /* 0x000ea8000c1e1900 */
[----:B------:R-:W3:Y:S04]  /*01b0*/  LDG.E R5, desc[UR4][R8.64+0x4] ;  /* 0x0000040408057981 */ /* 0x000ee8000c1e1900 */
[----:B------:R-:W4:Y:S04]  /*01c0*/  LDG.E R15, desc[UR4][R10.64+-0x4] ;  /* 0xfffffc040a0f7981 */ /* 0x000f28000c1e1900 */
[----:B------:R0:W5:Y:S04]  /*01d0*/  LDG.E R16, desc[UR4][R6.64] ;  /* 0x0000000406107981 */ /* 0x000168000c1e1900 */
[----:B------:R-:W5:Y:S04]  /*01e0*/  LDG.E R18, desc[UR4][R10.64] ;  /* 0x000000040a127981 */ /* 0x000f68000c1e1900 */
[----:B------:R-:W5:Y:S01]  /*01f0*/  LDG.E R12, desc[UR4][R10.64+0x4] ;  /* 0x000004040a0c7981 */ /* 0x000f62000c1e1900 */
[----:B0-----:R-:W0:Y:S01]  /*0200*/  LDC.64 R6, c[0x0][0x388] ;  /* 0x0000e200ff067b82 */ /* 0x001e220000000a00 */
[----:B------:R-:W-:-:S02]  /*0210*/  IMAD R3, R4, R3, R0 ;  /* 0x0000000304037224 */ /* 0x000fc400078e0200 */
[----:B--2---:R-:W-:Y:S01]  /*0220*/  FFMA R14, R14, 2, R13 ;  /* 0x400000000e0e7823 */ /* 0x004fe2000000000d */
[----:B---3--:R-:W-:-:S03]  /*0230*/  FFMA R5, R5, 2, R2 ;  /* 0x4000000005057823 */ /* 0x008fc60000000002 */
[----:B----4-:R-:W-:Y:S01]  /*0240*/  FADD R14, R14, R15 ;  /* 0x0000000f0e0e7221 */ /* 0x010fe20000000000 */
[----:B-----5:R-:W-:Y:S01]  /*0250*/  FFMA R13, R16, 2, R13 ;  /* 0x40000000100d7823 */ /* 0x020fe2000000000d */
[----:B------:R-:W-:-:S03]  /*0260*/  FFMA R15, R18, 2, R15 ;  /* 0x40000000120f7823 */ /* 0x000fc6000000000f */
[----:B------:R-:W-:Y:S01]  /*0270*/  FADD R13, R2, R13 ;  /* 0x0000000d020d7221 */ /* 0x000fe20000000000 */
[----:B------:R-:W-:Y:S01]  /*0280*/  FADD R5, R5, R12 ;  /* 0x0000000c05057221 */ /* 0x000fe20000000000 */
[----:B------:R-:W-:-:S03]  /*0290*/  FADD R12, R12, R15 ;  /* 0x0000000f0c0c7221 */ /* 0x000fc60000000000 */
[----:B------:R-:W-:Y:S01]  /*02a0*/  FADD R5, R5, -R14 ;  /* 0x8000000e05057221 */ /* 0x000fe20000000000 */
[----:B------:R-:W-:-:S05]  /*02b0*/  FADD R12, R13, -R12 ;  /* 0x8000000c0d0c7221 */ /* 0x000fca0000000000 */
[----:B------:R-:W1:Y:S08]  /*02c0*/  F2I.TRUNC.NTZ R5, R5 ;  /* 0x0000000500057305 */ /* 0x000e70000020f100 */
[----:B------:R-:W2:Y:S01]  /*02d0*/  F2I.TRUNC.NTZ R12, R12 ;  /* 0x0000000c000c7305 */ /* 0x000ea2000020f100 */
[----:B-1----:R-:W-:Y:S02]  /*02e0*/  IABS R9, R5 ;  /* 0x0000000500097213 */ /* 0x002fe40000000000 */
[----:B--2---:R-:W-:-:S04]  /*02f0*/  IABS R2, R12 ;  /* 0x0000000c00027213 */ /* 0x004fc80000000000 */
[----:B------:R-:W-:-:S04]  /*0300*/  IADD3 R2, PT, PT, R2, R9, RZ ;  /* 0x0000000902027210 */ /* 0x000fc80007ffe0ff */
[----:B------:R-:W-:-:S04]  /*0310*/  LEA.HI R2, R2, R2, RZ, 0x1 ;  /* 0x0000000202027211 */ /* 0x000fc800078f08ff */
[----:B------:R-:W-:Y:S01]  /*0320*/  SHF.R.S32.HI R0, RZ, 0x1, R2 ;  /* 0x00000001ff007819 */ /* 0x000fe20000011402 */
[----:B0-----:R-:W-:-:S03]  /*0330*/  IMAD.WIDE R2, R3, 0x4, R6 ;  /* 0x0000000403027825 */ /* 0x001fc600078e0206 */
[----:B------:R-:W-:-:S05]  /*0340*/  I2FP.F32.S32 R5, R0 ;  /* 0x0000000000057245 */ /* 0x000fca0000201400 */
[----:B------:R-:W-:Y:S01]  /*0350*/  STG.E desc[UR4][R2.64], R5 ;  /* 0x0000000502007986 */ /* 0x000fe2000c101904 */
[----:B------:R-:W-:Y:S05]  /*0360*/  EXIT ;  /* 0x000000000000794d */ /* 0x000fea0003800000 */
.L_x_0:
[----:B------:R-:W-:-:S00]  /*0370*/  BRA `(.L_x_0) ;  /* 0xfffffffc00fc7947 */ /* 0x000fc0000383ffff */
[----:B------:R-:W-:-:S00]  /*0380*/  NOP ;  /* 0x0000000000007918 */ /* 0x000fc00000000000 */
[----:B------:R-:W-:-:S00]  /*0390*/  NOP ;  /* 0x0000000000007918 */ /* 0x000fc00000000000 */
[----:B------:R-:W-:-:S00]  /*03a0*/  NOP ;  /* 0x0000000000007918 */ /* 0x000fc00000000000 */
[----:B------:R-:W-:-:S00]  /*03b0*/  NOP ;  /* 0x0000000000007918 */ /* 0x000fc00000000000 */
[----:B------:R-:W-:-:S00]  /*03c0*/  NOP ;  /* 0x0000000000007918 */ /* 0x000fc00000000000 */
[----:B------:R-:W-:-:S00]  /*03d0*/  NOP ;  /* 0x0000000000007918 */ /* 0x000fc00000000000 */
[----:B------:R-:W-:-:S00]  /*03e0*/  NOP ;  /* 0x0000000000007918 */ /* 0x000fc00000000000 */
[----:B------:R-:W-:-:S00]  /*03f0*/  NOP ;  /* 0x0000000000007918 */ /* 0x000fc00000000000 */
.L_x_1:


//--------------------- .nv.shared.reserved.0     --------------------------
	.section	.nv.shared.reserved.0,"aw",@nobits
	.weak		__nv_reservedSMEM_offset_0_alias
	.size		__nv_reservedSMEM_offset_0_alias, 0, 64
	.other		__nv_reservedSMEM_offset_0_alias,@"STO_CUDA_RESERVED_SHARED STV_DEFAULT"
__nv_reservedSMEM_offset_0_alias:
	.zero		0
	.zero		64


//--------------------- .nv.constant0.sobel       --------------------------
	.section	.nv.constant0.sobel,"a",@progbits
	.sectionflags	@""
	.align	4
.nv.constant0.sobel:
	.zero		920


//--------------------- SYMBOLS --------------------------

	.type		.nv.reservedSmem.offset0,@object
	.size		.nv.reservedSmem.offset0,0x4
